	.headerflags	@"EF_CUDA_TEXMODE_UNIFIED EF_CUDA_64BIT_ADDRESS EF_CUDA_SM86 EF_CUDA_VIRTUAL_SM(EF_CUDA_SM86)"
	.elftype	@"ET_EXEC"


//--------------------- .nv.info                  --------------------------
	.section	.nv.info,"",@"SHT_CUDA_INFO"
	.align	4


	//----- nvinfo : EIATTR_REGCOUNT
	.align		4
        /*0000*/ 	.byte	0x04, 0x2f
        /*0002*/ 	.short	(.L_1 - .L_0)
	.align		4
.L_0:
        /*0004*/ 	.word	index@(triton_poi_fused_add_mul_8)
        /*0008*/ 	.word	0x00000018


	//----- nvinfo : EIATTR_MIN_STACK_SIZE
	.align		4
.L_1:
        /*000c*/ 	.byte	0x04, 0x12
        /*000e*/ 	.short	(.L_3 - .L_2)
	.align		4
.L_2:
        /*0010*/ 	.word	index@(triton_poi_fused_add_mul_8)
        /*0014*/ 	.word	0x00000000


	//----- nvinfo : EIATTR_FRAME_SIZE
	.align		4
.L_3:
        /*0018*/ 	.byte	0x04, 0x11
        /*001a*/ 	.short	(.L_5 - .L_4)
	.align		4
.L_4:
        /*001c*/ 	.word	index@(triton_poi_fused_add_mul_8)
        /*0020*/ 	.word	0x00000000


	//----- nvinfo : EIATTR_MIN_STACK_SIZE
	.align		4
.L_5:
        /*0024*/ 	.byte	0x04, 0x12
        /*0026*/ 	.short	(.L_7 - .L_6)
	.align		4
.L_6:
        /*0028*/ 	.word	index@(triton_poi_fused_add_mul_8)
        /*002c*/ 	.word	0x00000000
.L_7:


//--------------------- .nv.info.triton_poi_fused_add_mul_8 --------------------------
	.section	.nv.info.triton_poi_fused_add_mul_8,"",@"SHT_CUDA_INFO"
	.sectionflags	@""
	.align	4


	//----- nvinfo : EIATTR_CUDA_API_VERSION
	.align		4
        /*0000*/ 	.byte	0x04, 0x37
        /*0002*/ 	.short	(.L_9 - .L_8)
.L_8:
        /*0004*/ 	.word	0x0000007c


	//----- nvinfo : EIATTR_SW2861232_WAR
	.align		4
.L_9:
        /*0008*/ 	.byte	0x01, 0x35
	.zero		2


	//----- nvinfo : EIATTR_PARAM_CBANK
	.align		4
        /*000c*/ 	.byte	0x04, 0x0a
        /*000e*/ 	.short	(.L_11 - .L_10)
	.align		4
.L_10:
        /*0010*/ 	.word	index@(.nv.constant0.triton_poi_fused_add_mul_8)
        /*0014*/ 	.short	0x0160
        /*0016*/ 	.short	0x0058


	//----- nvinfo : EIATTR_CBANK_PARAM_SIZE
	.align		4
.L_11:
        /*0018*/ 	.byte	0x03, 0x19
        /*001a*/ 	.short	0x0058


	//----- nvinfo : EIATTR_KPARAM_INFO
	.align		4
        /*001c*/ 	.byte	0x04, 0x17
        /*001e*/ 	.short	(.L_13 - .L_12)
.L_12:
        /*0020*/ 	.word	0x00000000
        /*0024*/ 	.short	0x000a
        /*0026*/ 	.short	0x0050
        /*0028*/ 	.byte	0x00, 0xf4, 0x21, 0x00


	//----- nvinfo : EIATTR_KPARAM_INFO
	.align		4
.L_13:
        /*002c*/ 	.byte	0x04, 0x17
        /*002e*/ 	.short	(.L_15 - .L_14)
.L_14:
        /*0030*/ 	.word	0x00000000
        /*0034*/ 	.short	0x0009
        /*0036*/ 	.short	0x0048
        /*0038*/ 	.byte	0x00, 0xf0, 0x11, 0x00


	//----- nvinfo : EIATTR_KPARAM_INFO
	.align		4
.L_15:
        /*003c*/ 	.byte	0x04, 0x17
        /*003e*/ 	.short	(.L_17 - .L_16)
.L_16:
        /*0040*/ 	.word	0x00000000
        /*0044*/ 	.short	0x0008
        /*0046*/ 	.short	0x0040
        /*0048*/ 	.byte	0x00, 0xf4, 0x21, 0x00


	//----- nvinfo : EIATTR_KPARAM_INFO
	.align		4
.L_17:
        /*004c*/ 	.byte	0x04, 0x17
        /*004e*/ 	.short	(.L_19 - .L_18)
.L_18:
        /*0050*/ 	.word	0x00000000
        /*0054*/ 	.short	0x0007
        /*0056*/ 	.short	0x0038
        /*0058*/ 	.byte	0x00, 0xf4, 0x21, 0x00


	//----- nvinfo : EIATTR_KPARAM_INFO
	.align		4
.L_19:
        /*005c*/ 	.byte	0x04, 0x17
        /*005e*/ 	.short	(.L_21 - .L_20)
.L_20:
        /*0060*/ 	.word	0x00000000
        /*0064*/ 	.short	0x0006
        /*0066*/ 	.short	0x0030
        /*0068*/ 	.byte	0x00, 0xf4, 0x21, 0x00


	//----- nvinfo : EIATTR_KPARAM_INFO
	.align		4
.L_21:
        /*006c*/ 	.byte	0x04, 0x17
        /*006e*/ 	.short	(.L_23 - .L_22)
.L_22:
        /*0070*/ 	.word	0x00000000
        /*0074*/ 	.short	0x0005
        /*0076*/ 	.short	0x0028
        /*0078*/ 	.byte	0x00, 0xf4, 0x21, 0x00


	//----- nvinfo : EIATTR_KPARAM_INFO
	.align		4
.L_23:
        /*007c*/ 	.byte	0x04, 0x17
        /*007e*/ 	.short	(.L_25 - .L_24)
.L_24:
        /*0080*/ 	.word	0x00000000
        /*0084*/ 	.short	0x0004
        /*0086*/ 	.short	0x0020
        /*0088*/ 	.byte	0x00, 0xf4, 0x21, 0x00


	//----- nvinfo : EIATTR_KPARAM_INFO
	.align		4
.L_25:
        /*008c*/ 	.byte	0x04, 0x17
        /*008e*/ 	.short	(.L_27 - .L_26)
.L_26:
        /*0090*/ 	.word	0x00000000
        /*0094*/ 	.short	0x0003
        /*0096*/ 	.short	0x0018
        /*0098*/ 	.byte	0x00, 0xf4, 0x21, 0x00


	//----- nvinfo : EIATTR_KPARAM_INFO
	.align		4
.L_27:
        /*009c*/ 	.byte	0x04, 0x17
        /*009e*/ 	.short	(.L_29 - .L_28)
.L_28:
        /*00a0*/ 	.word	0x00000000
        /*00a4*/ 	.short	0x0002
        /*00a6*/ 	.short	0x0010
        /*00a8*/ 	.byte	0x00, 0xf4, 0x21, 0x00


	//----- nvinfo : EIATTR_KPARAM_INFO
	.align		4
.L_29:
        /*00ac*/ 	.byte	0x04, 0x17
        /*00ae*/ 	.short	(.L_31 - .L_30)
.L_30:
        /*00b0*/ 	.word	0x00000000
        /*00b4*/ 	.short	0x0001
        /*00b6*/ 	.short	0x0008
        /*00b8*/ 	.byte	0x00, 0xf4, 0x21, 0x00


	//----- nvinfo : EIATTR_KPARAM_INFO
	.align		4
.L_31:
        /*00bc*/ 	.byte	0x04, 0x17
        /*00be*/ 	.short	(.L_33 - .L_32)
.L_32:
        /*00c0*/ 	.word	0x00000000
        /*00c4*/ 	.short	0x0000
        /*00c6*/ 	.short	0x0000
        /*00c8*/ 	.byte	0x00, 0xf4, 0x21, 0x00


	//----- nvinfo : EIATTR_MAXREG_COUNT
	.align		4
.L_33:
        /*00cc*/ 	.byte	0x03, 0x1b
        /*00ce*/ 	.short	0x0080


	//----- nvinfo : EIATTR_EXIT_INSTR_OFFSETS
	.align		4
        /*00d0*/ 	.byte	0x04, 0x1c
        /*00d2*/ 	.short	(.L_35 - .L_34)


	//   ....[0]....
.L_34:
        /*00d4*/ 	.word	0x00000370


	//   ....[1]....
        /*00d8*/ 	.word	0x000003b0


	//----- nvinfo : EIATTR_REQNTID
	.align		4
.L_35:
        /*00dc*/ 	.byte	0x04, 0x10
        /*00de*/ 	.short	(.L_37 - .L_36)
.L_36:
        /*00e0*/ 	.word	0x00000200
        /*00e4*/ 	.word	0x00000001
        /*00e8*/ 	.word	0x00000001
.L_37:


//--------------------- .nv.callgraph             --------------------------
	.section	.nv.callgraph,"",@"SHT_CUDA_CALLGRAPH"
	.align	4
	.sectionentsize	8
	.align		4
        /*0000*/ 	.word	0x00000000
	.align		4
        /*0004*/ 	.word	0xffffffff
	.align		4
        /*0008*/ 	.word	0x00000000
	.align		4
        /*000c*/ 	.word	0xfffffffe
	.align		4
        /*0010*/ 	.word	0x00000000
	.align		4
        /*0014*/ 	.word	0xfffffffd
	.align		4
        /*0018*/ 	.word	0x00000000
	.align		4
        /*001c*/ 	.word	0xfffffffc


//--------------------- .nv.rel.action            --------------------------
	.section	.nv.rel.action,"",@"SHT_CUDA_RELOCINFO"
	.align	8
	.sectionentsize	8
        /*0000*/ 	.byte	0x73, 0x00, 0x00, 0x00, 0x00, 0x00, 0x00, 0x00, 0x00, 0x00, 0x00, 0x11, 0x25, 0x00, 0x05, 0x36


//--------------------- .nv.constant0.triton_poi_fused_add_mul_8 --------------------------
	.section	.nv.constant0.triton_poi_fused_add_mul_8,"a",@progbits
	.sectionflags	@""
	.align	4
.nv.constant0.triton_poi_fused_add_mul_8:
	.zero		440


//--------------------- .text.triton_poi_fused_add_mul_8 --------------------------
	.section	.text.triton_poi_fused_add_mul_8,"ax",@progbits
	.sectioninfo	@"SHI_REGISTERS=24"
	.align	128
        .global         triton_poi_fused_add_mul_8
        .type           triton_poi_fused_add_mul_8,@function
        .size           triton_poi_fused_add_mul_8,(.L_x_1 - triton_poi_fused_add_mul_8)
        .other          triton_poi_fused_add_mul_8,@"STO_CUDA_ENTRY STV_DEFAULT"
triton_poi_fused_add_mul_8:
.text.triton_poi_fused_add_mul_8:
[----:B------:R-:W-:Y:S02]  /*0000*/  IMAD.MOV.U32 R1, RZ, RZ, c[0x0][0x28] ;  /* 0x00000a00ff017624 */ /* 0x000fe400078e00ff */
[----:B------:R-:W0:Y:S01]  /*0010*/  S2R R19, SR_TID.X ;  /* 0x0000000000137919 */ /* 0x000e220000002100 */
[----:B------:R-:W-:-:S03]  /*0020*/  ULDC.64 UR4, c[0x0][0x118] ;  /* 0x0000460000047ab9 */ /* 0x000fc60000000a00 */
[----:B------:R-:W1:Y:S01]  /*0030*/  S2R R3, SR_CTAID.X ;  /* 0x0000000000037919 */ /* 0x000e620000002500 */
[----:B0-----:R-:W-:-:S05]  /*0040*/  LOP3.LUT R0, R19, 0xff, RZ, 0xc0, !PT ;  /* 0x000000ff13007812 */ /* 0x001fca00078ec0ff */
[----:B-1----:R-:W-:Y:S01]  /*0050*/  IMAD R0, R3, 0x100, R0 ;  /* 0x0000010003007824 */ /* 0x002fe200078e0200 */
[----:B------:R-:W-:-:S03]  /*0060*/  MOV R3, 0x2 ;  /* 0x0000000200037802 */ /* 0x000fc60000000f00 */
[----:B------:R-:W-:-:S05]  /*0070*/  IMAD.HI R2, R0, 0x2aaaaaab, RZ ;  /* 0x2aaaaaab00027827 */ /* 0x000fca00078e02ff */
[----:B------:R-:W-:-:S04]  /*0080*/  SHF.R.U32.HI R5, RZ, 0x1f, R2 ;  /* 0x0000001fff057819 */ /* 0x000fc80000011602 */
[----:B------:R-:W-:-:S05]  /*0090*/  LEA.HI.SX32 R2, R2, R5, 0x17 ;  /* 0x0000000502027211 */ /* 0x000fca00078fbaff */
[----:B------:R-:W-:-:S04]  /*00a0*/  IMAD.WIDE R4, R2, R3, c[0x0][0x180] ;  /* 0x0000600002047625 */ /* 0x000fc800078e0203 */
[C---:B------:R-:W-:Y:S01]  /*00b0*/  IMAD.WIDE R6, R2.reuse, R3, c[0x0][0x188] ;  /* 0x0000620002067625 */ /* 0x040fe200078e0203 */
[----:B------:R0:W2:Y:S04]  /*00c0*/  LDG.E.EL.U16 R17, [R4.64] ;  /* 0x0000000404117981 */ /* 0x0000a8000c2e1500 */
[----:B------:R1:W3:Y:S01]  /*00d0*/  LDG.E.EL.U16 R18, [R6.64] ;  /* 0x0000000406127981 */ /* 0x0002e2000c2e1500 */
[----:B------:R-:W-:Y:S02]  /*00e0*/  IMAD R2, R2, -0xc00, R0 ;  /* 0xfffff40002027824 */ /* 0x000fe400078e0200 */
[----:B------:R-:W-:-:S03]  /*00f0*/  IMAD.MOV.U32 R21, RZ, RZ, 0x4 ;  /* 0x00000004ff157424 */ /* 0x000fc600078e00ff */
[----:B------:R-:W-:Y:S01]  /*0100*/  IADD3 R16, R2, 0x1800, RZ ;  /* 0x0000180002107810 */ /* 0x000fe20007ffe0ff */
[----:B------:R-:W-:-:S04]  /*0110*/  IMAD.WIDE R10, R0, R21, c[0x0][0x178] ;  /* 0x00005e00000a7625 */ /* 0x000fc800078e0215 */
[-C--:B------:R-:W-:Y:S02]  /*0120*/  IMAD.WIDE R12, R2, R3.reuse, c[0x0][0x190] ;  /* 0x00006400020c7625 */ /* 0x080fe400078e0203 */
[----:B------:R-:W4:Y:S02]  /*0130*/  LDG.E R10, [R10.64] ;  /* 0x000000040a0a7981 */ /* 0x000f24000c1e1900 */
[-C--:B------:R-:W-:Y:S02]  /*0140*/  IMAD.WIDE.U32 R8, R16, R3.reuse, c[0x0][0x170] ;  /* 0x00005c0010087625 */ /* 0x080fe400078e0003 */
[----:B------:R-:W5:Y:S02]  /*0150*/  LDG.E.EL.U16 R12, [R12.64] ;  /* 0x000000040c0c7981 */ /* 0x000f64000c2e1500 */
[-C--:B------:R-:W-:Y:S02]  /*0160*/  IMAD.WIDE R14, R2, R3.reuse, c[0x0][0x198] ;  /* 0x00006600020e7625 */ /* 0x080fe400078e0203 */
[----:B------:R-:W4:Y:S02]  /*0170*/  LDG.E.EL.U16 R8, [R8.64] ;  /* 0x0000000408087981 */ /* 0x000f24000c2e1500 */
[----:B0-----:R-:W-:-:S02]  /*0180*/  IMAD.WIDE R4, R0, R3, c[0x0][0x160] ;  /* 0x0000580000047625 */ /* 0x001fc400078e0203 */
[----:B------:R-:W4:Y:S02]  /*0190*/  LDG.E.EL.U16 R14, [R14.64] ;  /* 0x000000040e0e7981 */ /* 0x000f24000c2e1500 */
[----:B-1----:R-:W-:Y:S02]  /*01a0*/  IMAD.WIDE.U32 R6, R16, R21, c[0x0][0x168] ;  /* 0x00005a0010067625 */ /* 0x002fe400078e0015 */
[----:B------:R0:W4:Y:S04]  /*01b0*/  LDG.E.U16 R4, [R4.64] ;  /* 0x0000000404047981 */ /* 0x000128000c1e1500 */
[----:B------:R1:W4:Y:S01]  /*01c0*/  LDG.E.EL R6, [R6.64] ;  /* 0x0000000406067981 */ /* 0x000322000c2e1900 */
[----:B--2---:R-:W-:-:S04]  /*01d0*/  SHF.L.U32 R2, R17, 0x10, RZ ;  /* 0x0000001011027819 */ /* 0x004fc800000006ff */
[----:B------:R-:W-:Y:S01]  /*01e0*/  FSETP.GE.AND P0, PT, R2, RZ, PT ;  /* 0x000000ff0200720b */ /* 0x000fe20003f06000 */
[----:B---3--:R-:W-:-:S03]  /*01f0*/  IMAD.U32 R2, R18, 0x10000, RZ ;  /* 0x0001000012027824 */ /* 0x008fc600078e00ff */
[----:B------:R-:W-:Y:S02]  /*0200*/  SEL R17, R17, RZ, !P0 ;  /* 0x000000ff11117207 */ /* 0x000fe40004000000 */
[----:B------:R-:W-:Y:S02]  /*0210*/  FSETP.GTU.AND P0, PT, R2, RZ, PT ;  /* 0x000000ff0200720b */ /* 0x000fe40003f0c000 */
[----:B------:R-:W-:Y:S02]  /*0220*/  SHF.L.U32 R17, R17, 0x10, RZ ;  /* 0x0000001011117819 */ /* 0x000fe400000006ff */
[----:B------:R-:W-:-:S03]  /*0230*/  SEL R18, R18, RZ, P0 ;  /* 0x000000ff12127207 */ /* 0x000fc60000000000 */
[----:B------:R-:W-:Y:S02]  /*0240*/  FADD R17, RZ, -R17 ;  /* 0x80000011ff117221 */ /* 0x000fe40000000000 */
[----:B------:R-:W-:-:S05]  /*0250*/  IMAD.U32 R18, R18, 0x10000, RZ ;  /* 0x0001000012127824 */ /* 0x000fca00078e00ff */
[C---:B------:R-:W-:Y:S02]  /*0260*/  FSETP.GT.AND P0, PT, R17.reuse, R18, PT ;  /* 0x000000121100720b */ /* 0x040fe40003f04000 */
[----:B------:R-:W-:-:S11]  /*0270*/  FSETP.NAN.AND P1, PT, R17, R17, PT ;  /* 0x000000111100720b */ /* 0x000fd60003f28000 */
[----:B------:R-:W-:-:S05]  /*0280*/  @!P0 FSEL R17, R17, R18, P1 ;  /* 0x0000001211118208 */ /* 0x000fca0000800000 */
[----:B------:R-:W-:-:S05]  /*0290*/  FMUL R17, R17, 0.0078740157186985015869 ;  /* 0x3c01020411117820 */ /* 0x000fca0000400000 */
[C---:B------:R-:W-:Y:S02]  /*02a0*/  FSETP.GT.AND P0, PT, R17.reuse, 9.9999997473787516356e-06, PT ;  /* 0x3727c5ac1100780b */ /* 0x040fe40003f04000 */
[----:B------:R-:W-:Y:S02]  /*02b0*/  FSETP.NAN.AND P1, PT, R17, R17, PT ;  /* 0x000000111100720b */ /* 0x000fe40003f28000 */
[----:B----4-:R-:W-:Y:S01]  /*02c0*/  I2FP.F32.S32 R10, R10 ;  /* 0x0000000a000a7245 */ /* 0x010fe20000201400 */
[----:B-1----:R-:W-:Y:S01]  /*02d0*/  IMAD.U32 R7, R14, 0x10000, RZ ;  /* 0x000100000e077824 */ /* 0x002fe200078e00ff */
[----:B-----5:R-:W-:-:S07]  /*02e0*/  SHF.L.U32 R12, R12, 0x10, RZ ;  /* 0x000000100c0c7819 */ /* 0x020fce00000006ff */
[----:B------:R-:W-:Y:S02]  /*02f0*/  @!P0 FSEL R17, R17, 9.9999997473787516356e-06, P1 ;  /* 0x3727c5ac11118808 */ /* 0x000fe40000800000 */
[----:B------:R-:W-:Y:S02]  /*0300*/  LOP3.LUT P0, RZ, R19, 0x100, RZ, 0xc0, !PT ;  /* 0x0000010013ff7812 */ /* 0x000fe4000780c0ff */
[----:B0-----:R-:W-:Y:S01]  /*0310*/  SHF.L.U32 R5, R8, 0x10, RZ ;  /* 0x0000001008057819 */ /* 0x001fe200000006ff */
[----:B------:R-:W-:Y:S01]  /*0320*/  FMUL R17, R10, R17 ;  /* 0x000000110a117220 */ /* 0x000fe20000400000 */
[----:B------:R-:W-:-:S03]  /*0330*/  SHF.L.U32 R4, R4, 0x10, RZ ;  /* 0x0000001004047819 */ /* 0x000fc600000006ff */
[----:B------:R-:W-:Y:S01]  /*0340*/  FFMA R7, R12, R17, R7 ;  /* 0x000000110c077223 */ /* 0x000fe20000000007 */
[----:B------:R-:W-:-:S04]  /*0350*/  FADD R5, R6, R5 ;  /* 0x0000000506057221 */ /* 0x000fc80000000000 */
[----:B------:R-:W-:Y:S01]  /*0360*/  FFMA R4, R7, R5, R4 ;  /* 0x0000000507047223 */ /* 0x000fe20000000004 */
[----:B------:R-:W-:Y:S06]  /*0370*/  @P0 EXIT ;  /* 0x000000000000094d */ /* 0x000fec0003800000 */
[----:B------:R-:W-:Y:S01]  /*0380*/  F2FP.BF16.PACK_AB R4, RZ, R4 ;  /* 0x00000004ff04723e */ /* 0x000fe200000010ff */
[----:B------:R-:W-:-:S05]  /*0390*/  IMAD.WIDE R2, R0, R3, c[0x0][0x1a0] ;  /* 0x0000680000027625 */ /* 0x000fca00078e0203 */
[----:B------:R-:W-:Y:S01]  /*03a0*/  STG.E.U16 [R2.64], R4 ;  /* 0x0000000402007986 */ /* 0x000fe2000c101504 */
[----:B------:R-:W-:Y:S05]  /*03b0*/  EXIT ;  /* 0x000000000000794d */ /* 0x000fea0003800000 */
.L_x_0:
[----:B------:R-:W-:-:S00]  /*03c0*/  BRA `(.L_x_0) ;  /* 0xfffffff000007947 */ /* 0x000fc0000383ffff */
[----:B------:R-:W-:-:S00]  /*03d0*/  NOP ;  /* 0x0000000000007918 */ /* 0x000fc00000000000 */
        /* <DEDUP_REMOVED lines=10> */
.L_x_1:
